	.headerflags	@"EF_CUDA_TEXMODE_UNIFIED EF_CUDA_64BIT_ADDRESS EF_CUDA_ACCELERATORS EF_CUDA_SM90 EF_CUDA_VIRTUAL_SM(EF_CUDA_SM90)"
	.elftype	@"ET_EXEC"


//--------------------- .nv.info                  --------------------------
	.section	.nv.info,"",@"SHT_CUDA_INFO"
	.align	4


	//----- nvinfo : EIATTR_REGCOUNT
	.align		4
        /*0000*/ 	.byte	0x04, 0x2f
        /*0002*/ 	.short	(.L_3 - .L_2)
	.align		4
.L_2:
        /*0004*/ 	.word	index@(triton_poi_fused__native_batch_norm_legit_no_training_mul_softplus_tanh_17)
        /*0008*/ 	.word	0x00000013


	//----- nvinfo : EIATTR_MIN_STACK_SIZE
	.align		4
.L_3:
        /*000c*/ 	.byte	0x04, 0x12
        /*000e*/ 	.short	(.L_5 - .L_4)
	.align		4
.L_4:
        /*0010*/ 	.word	index@(triton_poi_fused__native_batch_norm_legit_no_training_mul_softplus_tanh_17)
        /*0014*/ 	.word	0x00000000


	//----- nvinfo : EIATTR_FRAME_SIZE
	.align		4
.L_5:
        /*0018*/ 	.byte	0x04, 0x11
        /*001a*/ 	.short	(.L_7 - .L_6)
	.align		4
.L_6:
        /*001c*/ 	.word	index@(triton_poi_fused__native_batch_norm_legit_no_training_mul_softplus_tanh_17)
        /*0020*/ 	.word	0x00000000


	//----- nvinfo : EIATTR_MIN_STACK_SIZE
	.align		4
.L_7:
        /*0024*/ 	.byte	0x04, 0x12
        /*0026*/ 	.short	(.L_9 - .L_8)
	.align		4
.L_8:
        /*0028*/ 	.word	index@(triton_poi_fused__native_batch_norm_legit_no_training_mul_softplus_tanh_17)
        /*002c*/ 	.word	0x00000000
.L_9:


//--------------------- .nv.info.triton_poi_fused__native_batch_norm_legit_no_training_mul_softplus_tanh_17 --------------------------
	.section	.nv.info.triton_poi_fused__native_batch_norm_legit_no_training_mul_softplus_tanh_17,"",@"SHT_CUDA_INFO"
	.sectionflags	@""
	.align	4


	//----- nvinfo : EIATTR_CUDA_API_VERSION
	.align		4
        /*0000*/ 	.byte	0x04, 0x37
        /*0002*/ 	.short	(.L_11 - .L_10)
.L_10:
        /*0004*/ 	.word	0x0000007c


	//----- nvinfo : EIATTR_KPARAM_INFO
	.align		4
.L_11:
        /*0008*/ 	.byte	0x04, 0x17
        /*000a*/ 	.short	(.L_13 - .L_12)
.L_12:
        /*000c*/ 	.word	0x00000000
        /*0010*/ 	.short	0x0006
        /*0012*/ 	.short	0x0030
        /*0014*/ 	.byte	0x00, 0xf0, 0x11, 0x00


	//----- nvinfo : EIATTR_KPARAM_INFO
	.align		4
.L_13:
        /*0018*/ 	.byte	0x04, 0x17
        /*001a*/ 	.short	(.L_15 - .L_14)
.L_14:
        /*001c*/ 	.word	0x00000000
        /*0020*/ 	.short	0x0005
        /*0022*/ 	.short	0x0028
        /*0024*/ 	.byte	0x00, 0xf4, 0x21, 0x00


	//----- nvinfo : EIATTR_KPARAM_INFO
	.align		4
.L_15:
        /*0028*/ 	.byte	0x04, 0x17
        /*002a*/ 	.short	(.L_17 - .L_16)
.L_16:
        /*002c*/ 	.word	0x00000000
        /*0030*/ 	.short	0x0004
        /*0032*/ 	.short	0x0020
        /*0034*/ 	.byte	0x00, 0xf4, 0x21, 0x00


	//----- nvinfo : EIATTR_KPARAM_INFO
	.align		4
.L_17:
        /*0038*/ 	.byte	0x04, 0x17
        /*003a*/ 	.short	(.L_19 - .L_18)
.L_18:
        /*003c*/ 	.word	0x00000000
        /*0040*/ 	.short	0x0003
        /*0042*/ 	.short	0x0018
        /*0044*/ 	.byte	0x00, 0xf4, 0x21, 0x00


	//----- nvinfo : EIATTR_KPARAM_INFO
	.align		4
.L_19:
        /*0048*/ 	.byte	0x04, 0x17
        /*004a*/ 	.short	(.L_21 - .L_20)
.L_20:
        /*004c*/ 	.word	0x00000000
        /*0050*/ 	.short	0x0002
        /*0052*/ 	.short	0x0010
        /*0054*/ 	.byte	0x00, 0xf4, 0x21, 0x00


	//----- nvinfo : EIATTR_KPARAM_INFO
	.align		4
.L_21:
        /*0058*/ 	.byte	0x04, 0x17
        /*005a*/ 	.short	(.L_23 - .L_22)
.L_22:
        /*005c*/ 	.word	0x00000000
        /*0060*/ 	.short	0x0001
        /*0062*/ 	.short	0x0008
        /*0064*/ 	.byte	0x00, 0xf4, 0x21, 0x00


	//----- nvinfo : EIATTR_KPARAM_INFO
	.align		4
.L_23:
        /*0068*/ 	.byte	0x04, 0x17
        /*006a*/ 	.short	(.L_25 - .L_24)
.L_24:
        /*006c*/ 	.word	0x00000000
        /*0070*/ 	.short	0x0000
        /*0072*/ 	.short	0x0000
        /*0074*/ 	.byte	0x00, 0xf4, 0x21, 0x00


	//----- nvinfo : EIATTR_SPARSE_MMA_MASK
	.align		4
.L_25:
        /*0078*/ 	.byte	0x03, 0x50
        /*007a*/ 	.short	0x0000


	//----- nvinfo : EIATTR_MAXREG_COUNT
	.align		4
        /*007c*/ 	.byte	0x03, 0x1b
        /*007e*/ 	.short	0x00ff


	//----- nvinfo : EIATTR_EXIT_INSTR_OFFSETS
	.align		4
        /*0080*/ 	.byte	0x04, 0x1c
        /*0082*/ 	.short	(.L_27 - .L_26)


	//   ....[0]....
.L_26:
        /*0084*/ 	.word	0x000006d0


	//   ....[1]....
        /*0088*/ 	.word	0x000006f0


	//----- nvinfo : EIATTR_REQNTID
	.align		4
.L_27:
        /*008c*/ 	.byte	0x04, 0x10
        /*008e*/ 	.short	(.L_29 - .L_28)
.L_28:
        /*0090*/ 	.word	0x00000080
        /*0094*/ 	.word	0x00000001
        /*0098*/ 	.word	0x00000001


	//----- nvinfo : EIATTR_CRS_STACK_SIZE
	.align		4
.L_29:
        /*009c*/ 	.byte	0x04, 0x1e
        /*009e*/ 	.short	(.L_31 - .L_30)
.L_30:
        /*00a0*/ 	.word	0x00000000


	//----- nvinfo : EIATTR_CBANK_PARAM_SIZE
	.align		4
.L_31:
        /*00a4*/ 	.byte	0x03, 0x19
        /*00a6*/ 	.short	0x0034


	//----- nvinfo : EIATTR_PARAM_CBANK
	.align		4
        /*00a8*/ 	.byte	0x04, 0x0a
        /*00aa*/ 	.short	(.L_33 - .L_32)
	.align		4
.L_32:
        /*00ac*/ 	.word	index@(.nv.constant0.triton_poi_fused__native_batch_norm_legit_no_training_mul_softplus_tanh_17)
        /*00b0*/ 	.short	0x0210
        /*00b2*/ 	.short	0x0034


	//----- nvinfo : EIATTR_SW_WAR
	.align		4
.L_33:
        /*00b4*/ 	.byte	0x04, 0x36
        /*00b6*/ 	.short	(.L_35 - .L_34)
.L_34:
        /*00b8*/ 	.word	0x00000008
.L_35:


//--------------------- .nv.callgraph             --------------------------
	.section	.nv.callgraph,"",@"SHT_CUDA_CALLGRAPH"
	.align	4
	.sectionentsize	8
	.align		4
        /*0000*/ 	.word	0x00000000
	.align		4
        /*0004*/ 	.word	0xffffffff
	.align		4
        /*0008*/ 	.word	0x00000000
	.align		4
        /*000c*/ 	.word	0xfffffffe
	.align		4
        /*0010*/ 	.word	0x00000000
	.align		4
        /*0014*/ 	.word	0xfffffffd
	.align		4
        /*0018*/ 	.word	0x00000000
	.align		4
        /*001c*/ 	.word	0xfffffffc


//--------------------- .nv.constant4             --------------------------
	.section	.nv.constant4,"a",@progbits
	.align	8
	.align		8
.nv.constant4:
        /*0000*/ 	.dword	_$_str
	.align		8
        /*0008*/ 	.dword	_$_str_$_2


//--------------------- .text.triton_poi_fused__native_batch_norm_legit_no_training_mul_softplus_tanh_17 --------------------------
	.section	.text.triton_poi_fused__native_batch_norm_legit_no_training_mul_softplus_tanh_17,"ax",@progbits
	.align	128
        .global         triton_poi_fused__native_batch_norm_legit_no_training_mul_softplus_tanh_17
        .type           triton_poi_fused__native_batch_norm_legit_no_training_mul_softplus_tanh_17,@function
        .size           triton_poi_fused__native_batch_norm_legit_no_training_mul_softplus_tanh_17,(.L_x_6 - triton_poi_fused__native_batch_norm_legit_no_training_mul_softplus_tanh_17)
        .other          triton_poi_fused__native_batch_norm_legit_no_training_mul_softplus_tanh_17,@"STO_CUDA_ENTRY STV_DEFAULT"
triton_poi_fused__native_batch_norm_legit_no_training_mul_softplus_tanh_17:
.text.triton_poi_fused__native_batch_norm_legit_no_training_mul_softplus_tanh_17:
[----:B------:R-:W0:Y:S01]  /*0000*/  LDC R1, c[0x0][0x28] ;  /* 0x00000a00ff017b82 */ /* 0x000e220000000800 */
[----:B------:R-:W1:Y:S07]  /*0010*/  S2R R2, SR_TID.X ;  /* 0x0000000000027919 */ /* 0x000e6e0000002100 */
[----:B------:R-:W2:Y:S01]  /*0020*/  LDC.64 R8, c[0x0][0x228] ;  /* 0x00008a00ff087b82 */ /* 0x000ea20000000a00 */
[----:B------:R-:W-:Y:S01]  /*0030*/  CS2R R14, SRZ ;  /* 0x00000000000e7805 */ /* 0x000fe2000001ff00 */
[----:B------:R-:W-:Y:S01]  /*0040*/  ULDC.64 UR4, c[0x0][0x208] ;  /* 0x0000820000047ab9 */ /* 0x000fe20000000a00 */
[----:B------:R-:W3:Y:S05]  /*0050*/  S2R R3, SR_CTAID.X ;  /* 0x0000000000037919 */ /* 0x000eea0000002500 */
[----:B------:R-:W4:Y:S08]  /*0060*/  LDC.64 R4, c[0x0][0x218] ;  /* 0x00008600ff047b82 */ /* 0x000f300000000a00 */
[----:B------:R-:W5:Y:S08]  /*0070*/  LDC.64 R6, c[0x0][0x220] ;  /* 0x00008800ff067b82 */ /* 0x000f700000000a00 */
[----:B------:R-:W5:Y:S01]  /*0080*/  LDC.64 R10, c[0x0][0x230] ;  /* 0x00008c00ff0a7b82 */ /* 0x000f620000000a00 */
[----:B-1----:R-:W-:-:S07]  /*0090*/  LOP3.LUT R2, R2, 0x7f, RZ, 0xc0, !PT ;  /* 0x0000007f02027812 */ /* 0x002fce00078ec0ff */
[----:B------:R-:W1:Y:S01]  /*00a0*/  LDC.64 R12, c[0x0][0x238] ;  /* 0x00008e00ff0c7b82 */ /* 0x000e620000000a00 */
[----:B---3--:R-:W-:Y:S02]  /*00b0*/  SHF.R.S32.HI R0, RZ, 0x18, R3 ;  /* 0x00000018ff007819 */ /* 0x008fe40000011403 */
[----:B------:R-:W-:Y:S02]  /*00c0*/  LEA R2, R3, R2, 0x7 ;  /* 0x0000000203027211 */ /* 0x000fe400078e38ff */
[----:B------:R-:W-:Y:S02]  /*00d0*/  SGXT R3, R0, 0x1 ;  /* 0x000000010003781a */ /* 0x000fe40000000200 */
[----:B------:R-:W-:Y:S02]  /*00e0*/  ISETP.GE.AND P0, PT, R2, 0x200, PT ;  /* 0x000002000200780c */ /* 0x000fe40003f06270 */
[----:B------:R-:W-:-:S04]  /*00f0*/  LEA.HI R3, R3, R2, RZ, 0x7 ;  /* 0x0000000203037211 */ /* 0x000fc800078f38ff */
[----:B------:R-:W-:-:S04]  /*0100*/  LOP3.LUT R3, R3, 0xffffff80, RZ, 0xc0, !PT ;  /* 0xffffff8003037812 */ /* 0x000fc800078ec0ff */
[----:B------:R-:W-:-:S05]  /*0110*/  IADD3 R3, R2, -R3, RZ ;  /* 0x8000000302037210 */ /* 0x000fca0007ffe0ff */
[----:B--2---:R-:W-:-:S05]  /*0120*/  IMAD.WIDE R8, R3, 0x4, R8 ;  /* 0x0000000403087825 */ /* 0x004fca00078e0208 */
[----:B------:R2:W3:Y:S01]  /*0130*/  @!P0 LDG.E.EL R14, desc[UR4][R8.64] ;  /* 0x00000004080e8981 */ /* 0x0004e2000c2e1900 */
[----:B------:R-:W-:Y:S01]  /*0140*/  HFMA2.MMA R0, -RZ, RZ, 0, 0 ;  /* 0x00000000ff007435 */ /* 0x000fe200000001ff */
[----:B----4-:R-:W-:-:S04]  /*0150*/  IMAD.WIDE R4, R2, 0x4, R4 ;  /* 0x0000000402047825 */ /* 0x010fc800078e0204 */
[----:B-----5:R-:W-:-:S04]  /*0160*/  IMAD.WIDE R6, R3, 0x4, R6 ;  /* 0x0000000403067825 */ /* 0x020fc800078e0206 */
[C---:B0-2---:R-:W-:Y:S01]  /*0170*/  IMAD.WIDE R8, R3.reuse, 0x4, R10 ;  /* 0x0000000403087825 */ /* 0x045fe200078e020a */
[----:B------:R-:W2:Y:S03]  /*0180*/  @!P0 LDG.E R0, desc[UR4][R4.64] ;  /* 0x0000000404008981 */ /* 0x000ea6000c1e1900 */
[----:B-1----:R-:W-:Y:S01]  /*0190*/  IMAD.WIDE R10, R3, 0x4, R12 ;  /* 0x00000004030a7825 */ /* 0x002fe200078e020c */
[----:B------:R-:W-:Y:S01]  /*01a0*/  HFMA2.MMA R12, -RZ, RZ, 0, 0 ;  /* 0x00000000ff0c7435 */ /* 0x000fe200000001ff */
[----:B------:R-:W2:Y:S01]  /*01b0*/  @!P0 LDG.E.EL R15, desc[UR4][R6.64] ;  /* 0x00000004060f8981 */ /* 0x000ea2000c2e1900 */
[----:B------:R-:W-:-:S06]  /*01c0*/  MOV R3, RZ ;  /* 0x000000ff00037202 */ /* 0x000fcc0000000f00 */
[----:B------:R0:W4:Y:S04]  /*01d0*/  @!P0 LDG.E.EL R3, desc[UR4][R8.64] ;  /* 0x0000000408038981 */ /* 0x000128000c2e1900 */
[----:B------:R-:W4:Y:S01]  /*01e0*/  @!P0 LDG.E.EL R12, desc[UR4][R10.64] ;  /* 0x000000040a0c8981 */ /* 0x000f22000c2e1900 */
[----:B------:R-:W-:Y:S01]  /*01f0*/  MOV R16, 0x3e800000 ;  /* 0x3e80000000107802 */ /* 0x000fe20000000f00 */
[----:B------:R-:W-:Y:S01]  /*0200*/  BSSY B0, `(.L_x_0) ;  /* 0x0000030000007945 */ /* 0x000fe20003800000 */
[----:B0-----:R-:W-:Y:S01]  /*0210*/  HFMA2.MMA R9, -RZ, RZ, 1.3056640625, -1.8671875 ;  /* 0x3d39bf78ff097435 */ /* 0x001fe200000001ff */
[----:B---3--:R-:W-:-:S04]  /*0220*/  FADD R14, R14, 9.9999997473787516356e-06 ;  /* 0x3727c5ac0e0e7421 */ /* 0x008fc80000000000 */
[----:B------:R-:W0:Y:S01]  /*0230*/  MUFU.SQRT R13, R14 ;  /* 0x0000000e000d7308 */ /* 0x000e220000002000 */
[----:B--2---:R-:W-:Y:S01]  /*0240*/  FADD R0, -R15, R0 ;  /* 0x000000000f007221 */ /* 0x004fe20000000100 */
[C---:B0-----:R-:W-:Y:S02]  /*0250*/  FSETP.GT.AND P1, PT, R13.reuse, 8.50705917302346158658e+37, PT ;  /* 0x7e8000000d00780b */ /* 0x041fe40003f24000 */
[----:B------:R-:W-:Y:S02]  /*0260*/  FSETP.GEU.AND P2, PT, R13, 1.175494350822287508e-38, PT ;  /* 0x008000000d00780b */ /* 0x000fe40003f4e000 */
[----:B------:R-:W-:-:S09]  /*0270*/  FSEL R4, R16, 1, P1 ;  /* 0x3f80000010047808 */ /* 0x000fd20000800000 */
[----:B------:R-:W-:Y:S02]  /*0280*/  @P1 FMUL R13, R13, 0.25 ;  /* 0x3e8000000d0d1820 */ /* 0x000fe40000400000 */
[----:B------:R-:W-:Y:S02]  /*0290*/  @!P2 FMUL R4, R4, 16777216 ;  /* 0x4b8000000404a820 */ /* 0x000fe40000400000 */
[----:B------:R-:W-:-:S06]  /*02a0*/  @!P2 FMUL R13, R13, 16777216 ;  /* 0x4b8000000d0da820 */ /* 0x000fcc0000400000 */
[----:B------:R-:W0:Y:S02]  /*02b0*/  MUFU.RCP R13, R13 ;  /* 0x0000000d000d7308 */ /* 0x000e240000001000 */
[----:B0-----:R-:W-:-:S04]  /*02c0*/  FMUL R5, R13, R4 ;  /* 0x000000040d057220 */ /* 0x001fc80000400000 */
[----:B------:R-:W-:-:S04]  /*02d0*/  FMUL R5, R0, R5 ;  /* 0x0000000500057220 */ /* 0x000fc80000400000 */
[----:B----4-:R-:W-:-:S04]  /*02e0*/  FFMA R3, R5, R3, R12 ;  /* 0x0000000305037223 */ /* 0x010fc8000000000c */
[----:B------:R-:W-:-:S05]  /*02f0*/  FMUL R0, R3, 1.4426950216293334961 ;  /* 0x3fb8aa3b03007820 */ /* 0x000fca0000400000 */
[----:B------:R-:W-:-:S13]  /*0300*/  FSETP.GEU.AND P1, PT, R0, -126, PT ;  /* 0xc2fc00000000780b */ /* 0x000fda0003f2e000 */
[----:B------:R-:W-:-:S04]  /*0310*/  @!P1 FMUL R0, R0, 0.5 ;  /* 0x3f00000000009820 */ /* 0x000fc80000400000 */
[----:B------:R-:W0:Y:S02]  /*0320*/  MUFU.EX2 R4, R0 ;  /* 0x0000000000047308 */ /* 0x000e240000000800 */
[----:B0-----:R-:W-:Y:S01]  /*0330*/  @!P1 FMUL R4, R4, R4 ;  /* 0x0000000404049220 */ /* 0x001fe20000400000 */
[----:B------:R-:W-:-:S03]  /*0340*/  FSETP.GT.AND P1, PT, R3, 20, PT ;  /* 0x41a000000300780b */ /* 0x000fc60003f24000 */
[C---:B------:R-:W-:Y:S01]  /*0350*/  FADD.FTZ.RZ R5, R4.reuse, 1 ;  /* 0x3f80000004057421 */ /* 0x040fe2000001c000 */
[----:B------:R-:W-:-:S04]  /*0360*/  ISETP.GE.U32.AND P2, PT, R4, 0x7f800000, PT ;  /* 0x7f8000000400780c */ /* 0x000fc80003f46070 */
[----:B------:R-:W-:-:S04]  /*0370*/  IADD3 R5, R5, -0x3f400000, RZ ;  /* 0xc0c0000005057810 */ /* 0x000fc80007ffe0ff */
[----:B------:R-:W-:-:S04]  /*0380*/  LOP3.LUT R5, R5, 0xff800000, RZ, 0xc0, !PT ;  /* 0xff80000005057812 */ /* 0x000fc800078ec0ff */
[----:B------:R-:W-:Y:S02]  /*0390*/  IADD3 R7, -R5, 0x40800000, RZ ;  /* 0x4080000005077810 */ /* 0x000fe40007ffe1ff */
[----:B------:R-:W-:Y:S02]  /*03a0*/  IADD3 R6, R4, -R5, RZ ;  /* 0x8000000504067210 */ /* 0x000fe40007ffe0ff */
[----:B------:R-:W-:Y:S01]  /*03b0*/  I2FP.F32.S32 R5, R5 ;  /* 0x0000000500057245 */ /* 0x000fe20000201400 */
[----:B------:R-:W-:-:S04]  /*03c0*/  FFMA.FTZ R7, R7, R16, -1 ;  /* 0xbf80000007077423 */ /* 0x000fc80000010010 */
[----:B------:R-:W-:Y:S01]  /*03d0*/  FADD R6, R6, R7 ;  /* 0x0000000706067221 */ /* 0x000fe20000000000 */
[----:B------:R-:W-:-:S03]  /*03e0*/  FMUL R5, R5, 1.1920928955078125e-07 ;  /* 0x3400000005057820 */ /* 0x000fc60000400000 */
[----:B------:R-:W-:-:S04]  /*03f0*/  FFMA.FTZ R7, R6, -R9, 0.10546888411045074463 ;  /* 0x3dd8001206077423 */ /* 0x000fc80000010809 */
[----:B------:R-:W-:-:S04]  /*0400*/  FFMA.FTZ R7, R6, R7, -0.13229703903198242188 ;  /* 0xbe0778e006077423 */ /* 0x000fc80000010007 */
[----:B------:R-:W-:-:S04]  /*0410*/  FFMA.FTZ R7, R6, R7, 0.14491446316242218018 ;  /* 0x3e14647506077423 */ /* 0x000fc80000010007 */
[----:B------:R-:W-:-:S04]  /*0420*/  FFMA.FTZ R7, R6, R7, -0.16641564667224884033 ;  /* 0xbe2a68dd06077423 */ /* 0x000fc80000010007 */
[----:B------:R-:W-:-:S04]  /*0430*/  FFMA.FTZ R7, R6, R7, 0.19988867640495300293 ;  /* 0x3e4caf9e06077423 */ /* 0x000fc80000010007 */
[----:B------:R-:W-:-:S04]  /*0440*/  FFMA.FTZ R7, R6, R7, -0.25000196695327758789 ;  /* 0xbe80004206077423 */ /* 0x000fc80000010007 */
[----:B------:R-:W-:-:S04]  /*0450*/  FFMA.FTZ R7, R6, R7, 0.33333510160446166992 ;  /* 0x3eaaaae606077423 */ /* 0x000fc80000010007 */
[----:B------:R-:W-:-:S04]  /*0460*/  FFMA.FTZ R7, R6, R7, -0.5 ;  /* 0xbf00000006077423 */ /* 0x000fc80000010007 */
[----:B------:R-:W-:-:S04]  /*0470*/  FMUL R7, R6, R7 ;  /* 0x0000000706077220 */ /* 0x000fc80000400000 */
[----:B------:R-:W-:-:S04]  /*0480*/  FFMA.FTZ R6, R6, R7, R6 ;  /* 0x0000000706067223 */ /* 0x000fc80000010006 */
[----:B------:R-:W-:Y:S01]  /*0490*/  FFMA.FTZ R6, R5, 0.69314718246459960938, R6 ;  /* 0x3f31721805067823 */ /* 0x000fe20000010006 */
[----:B------:R-:W-:Y:S06]  /*04a0*/  @!P2 BRA `(.L_x_1) ;  /* 0x000000000014a947 */ /* 0x000fec0003800000 */
[C---:B------:R-:W-:Y:S02]  /*04b0*/  ISETP.GE.AND P2, PT, R4.reuse, -0x407fffff, PT ;  /* 0xbf8000010400780c */ /* 0x040fe40003f46270 */
[----:B------:R-:W-:-:S11]  /*04c0*/  FSETP.NEU.AND P3, PT, R4, RZ, PT ;  /* 0x000000ff0400720b */ /* 0x000fd60003f6d000 */
[----:B------:R-:W-:-:S05]  /*04d0*/  @P2 MOV R5, 0x7f800000 ;  /* 0x7f80000000052802 */ /* 0x000fca0000000f00 */
[----:B------:R-:W-:-:S05]  /*04e0*/  @P2 FFMA.FTZ R6, R4, R5, +INF ;  /* 0x7f80000004062423 */ /* 0x000fca0000010005 */
[----:B------:R-:W-:-:S07]  /*04f0*/  FSEL R6, R6, -RZ, P3 ;  /* 0x800000ff06067208 */ /* 0x000fce0001800000 */
.L_x_1:
[----:B------:R-:W-:Y:S05]  /*0500*/  BSYNC B0 ;  /* 0x0000000000007941 */ /* 0x000fea0003800000 */
.L_x_0:
[----:B------:R-:W-:Y:S01]  /*0510*/  FSEL R9, R3, R6, P1 ;  /* 0x0000000603097208 */ /* 0x000fe20000800000 */
[----:B------:R-:W-:Y:S01]  /*0520*/  BSSY B0, `(.L_x_2) ;  /* 0x0000016000007945 */ /* 0x000fe20003800000 */
[----:B------:R-:W-:-:S03]  /*0530*/  SHF.R.S32.HI R7, RZ, 0x1f, R2 ;  /* 0x0000001fff077819 */ /* 0x000fc60000011402 */
[----:B------:R-:W-:-:S05]  /*0540*/  FADD.FTZ R6, |R9|, -RZ ;  /* 0x800000ff09067221 */ /* 0x000fca0000010200 */
[----:B------:R-:W-:-:S13]  /*0550*/  FSETP.GE.AND P1, PT, R6, 0.60000002384185791016, PT ;  /* 0x3f19999a0600780b */ /* 0x000fda0003f26000 */
[----:B------:R-:W-:Y:S05]  /*0560*/  @!P1 BRA `(.L_x_3) ;  /* 0x0000000000289947 */ /* 0x000fea0003800000 */
[C---:B------:R-:W-:Y:S01]  /*0570*/  FMUL R4, R6.reuse, 2.8853900432586669922 ;  /* 0x4038aa3b06047820 */ /* 0x040fe20000400000 */
[----:B------:R-:W-:Y:S02]  /*0580*/  MOV R0, 0x3f800000 ;  /* 0x3f80000000007802 */ /* 0x000fe40000000f00 */
[----:B------:R-:W-:-:S03]  /*0590*/  FSETP.GE.AND P1, PT, R6, 9.010913848876953125, PT ;  /* 0x41102cb40600780b */ /* 0x000fc60003f26000 */
[----:B------:R-:W0:Y:S02]  /*05a0*/  MUFU.EX2 R4, R4 ;  /* 0x0000000400047308 */ /* 0x000e240000000800 */
[----:B0-----:R-:W-:-:S06]  /*05b0*/  FADD R5, R4, 1 ;  /* 0x3f80000004057421 */ /* 0x001fcc0000000000 */
[----:B------:R-:W0:Y:S02]  /*05c0*/  MUFU.RCP R5, R5 ;  /* 0x0000000500057308 */ /* 0x000e240000001000 */
[----:B0-----:R-:W-:-:S05]  /*05d0*/  FFMA.FTZ R0, R5, -2, R0 ;  /* 0xc000000005007823 */ /* 0x001fca0000010000 */
[----:B------:R-:W-:-:S04]  /*05e0*/  FSEL R0, R0, 1, !P1 ;  /* 0x3f80000000007808 */ /* 0x000fc80004800000 */
[----:B------:R-:W-:Y:S01]  /*05f0*/  LOP3.LUT R0, R0, 0x80000000, R9, 0xf8, !PT ;  /* 0x8000000000007812 */ /* 0x000fe200078ef809 */
[----:B------:R-:W-:Y:S06]  /*0600*/  BRA `(.L_x_4) ;  /* 0x00000000001c7947 */ /* 0x000fec0003800000 */
.L_x_3:
[----:B------:R-:W-:Y:S01]  /*0610*/  HFMA2.MMA R0, -RZ, RZ, 1.125, -9232 ;  /* 0x3c80f082ff007435 */ /* 0x000fe200000001ff */
[----:B------:R-:W-:-:S09]  /*0620*/  FMUL R5, R9, R9 ;  /* 0x0000000909057220 */ /* 0x000fd20000400000 */
[----:B------:R-:W-:-:S04]  /*0630*/  FFMA.FTZ R0, R5, R0, -0.052303962409496307373 ;  /* 0xbd563cae05007423 */ /* 0x000fc80000010000 */
[----:B------:R-:W-:-:S04]  /*0640*/  FFMA.FTZ R0, R5, R0, 0.1331529766321182251 ;  /* 0x3e08594105007423 */ /* 0x000fc80000010000 */
[----:B------:R-:W-:-:S04]  /*0650*/  FFMA.FTZ R0, R5, R0, -0.33332768082618713379 ;  /* 0xbeaaa9ed05007423 */ /* 0x000fc80000010000 */
[----:B------:R-:W-:-:S04]  /*0660*/  FFMA.FTZ R0, R5, R0, RZ ;  /* 0x0000000005007223 */ /* 0x000fc800000100ff */
[----:B------:R-:W-:-:S07]  /*0670*/  FFMA.FTZ R0, R9, R0, R9 ;  /* 0x0000000009007223 */ /* 0x000fce0000010009 */
.L_x_4:
[----:B------:R-:W-:Y:S05]  /*0680*/  BSYNC B0 ;  /* 0x0000000000007941 */ /* 0x000fea0003800000 */
.L_x_2:
[----:B------:R-:W-:Y:S01]  /*0690*/  ULDC.64 UR6, c[0x0][0x210] ;  /* 0x0000840000067ab9 */ /* 0x000fe20000000a00 */
[----:B------:R-:W-:Y:S01]  /*06a0*/  FMUL R3, R3, R0 ;  /* 0x0000000003037220 */ /* 0x000fe20000400000 */
[----:B------:R-:W-:-:S04]  /*06b0*/  LEA R4, P1, R2, UR6, 0x2 ;  /* 0x0000000602047c11 */ /* 0x000fc8000f8210ff */
[----:B------:R-:W-:Y:S01]  /*06c0*/  LEA.HI.X R5, R2, UR7, R7, 0x2, P1 ;  /* 0x0000000702057c11 */ /* 0x000fe200088f1407 */
[----:B------:R-:W-:Y:S08]  /*06d0*/  @P0 EXIT ;  /* 0x000000000000094d */ /* 0x000ff00003800000 */
[----:B------:R-:W-:Y:S01]  /*06e0*/  STG.E desc[UR4][R4.64], R3 ;  /* 0x0000000304007986 */ /* 0x000fe2000c101904 */
[----:B------:R-:W-:Y:S05]  /*06f0*/  EXIT ;  /* 0x000000000000794d */ /* 0x000fea0003800000 */
.L_x_5:
[----:B------:R-:W-:-:S00]  /*0700*/  BRA `(.L_x_5) ;  /* 0xfffffffc00fc7947 */ /* 0x000fc0000383ffff */
[----:B------:R-:W-:-:S00]  /*0710*/  NOP ;  /* 0x0000000000007918 */ /* 0x000fc00000000000 */
        /* <DEDUP_REMOVED lines=14> */
.L_x_6:


//--------------------- .nv.global.init           --------------------------
	.section	.nv.global.init,"aw",@progbits
.nv.global.init:
	.type		_$_str,@object
	.size		_$_str,(_$_str_$_2 - _$_str)
_$_str:
        /*0000*/ 	.byte	0x5f, 0x5f, 0x43, 0x55, 0x44, 0x41, 0x5f, 0x46, 0x54, 0x5a, 0x00
	.type		_$_str_$_2,@object
	.size		_$_str_$_2,(.L_1 - _$_str_$_2)
_$_str_$_2:
        /*000b*/ 	.byte	0x5f, 0x5f, 0x43, 0x55, 0x44, 0x41, 0x5f, 0x50, 0x52, 0x45, 0x43, 0x5f, 0x53, 0x51, 0x52, 0x54
        /*001b*/ 	.byte	0x00
.L_1:


//--------------------- .nv.constant0.triton_poi_fused__native_batch_norm_legit_no_training_mul_softplus_tanh_17 --------------------------
	.section	.nv.constant0.triton_poi_fused__native_batch_norm_legit_no_training_mul_softplus_tanh_17,"a",@progbits
	.sectionflags	@""
	.align	4
.nv.constant0.triton_poi_fused__native_batch_norm_legit_no_training_mul_softplus_tanh_17:
	.zero		580
